//
// Generated by NVIDIA NVVM Compiler
//
// Compiler Build ID: CL-36424714
// Cuda compilation tools, release 13.0, V13.0.88
// Based on NVVM 20.0.0
//

.version 9.0
.target sm_100
.address_size 64

	// .globl	_Z18gaussEvalGPUKernelPfiffS_

.visible .entry _Z18gaussEvalGPUKernelPfiffS_(
	.param .u64 .ptr .align 1 _Z18gaussEvalGPUKernelPfiffS__param_0,
	.param .u32 _Z18gaussEvalGPUKernelPfiffS__param_1,
	.param .f32 _Z18gaussEvalGPUKernelPfiffS__param_2,
	.param .f32 _Z18gaussEvalGPUKernelPfiffS__param_3,
	.param .u64 .ptr .align 1 _Z18gaussEvalGPUKernelPfiffS__param_4
)
{
	.reg .pred 	%p<2>;
	.reg .b32 	%r<8>;
	.reg .b32 	%f<23>;
	.reg .b64 	%rd<8>;

	ld.param.u64 	%rd1, [_Z18gaussEvalGPUKernelPfiffS__param_0];
	ld.param.u32 	%r2, [_Z18gaussEvalGPUKernelPfiffS__param_1];
	ld.param.f32 	%f1, [_Z18gaussEvalGPUKernelPfiffS__param_2];
	ld.param.f32 	%f2, [_Z18gaussEvalGPUKernelPfiffS__param_3];
	ld.param.u64 	%rd2, [_Z18gaussEvalGPUKernelPfiffS__param_4];
	mov.u32 	%r3, %ctaid.x;
	shl.b32 	%r4, %r3, 9;
	mov.u32 	%r5, %tid.x;
	add.s32 	%r1, %r4, %r5;
	setp.ge.s32 	%p1, %r1, %r2;
	@%p1 bra 	$L__BB0_2;
	cvta.to.global.u64 	%rd3, %rd1;
	cvta.to.global.u64 	%rd4, %rd2;
	mul.f32 	%f3, %f2, 0f40206C99;
	rcp.rn.f32 	%f4, %f3;
	mul.wide.s32 	%rd5, %r1, 4;
	add.s64 	%rd6, %rd3, %rd5;
	ld.global.f32 	%f5, [%rd6];
	sub.f32 	%f6, %f5, %f1;
	div.rn.f32 	%f7, %f6, %f2;
	mul.f32 	%f8, %f7, %f7;
	mul.f32 	%f9, %f8, 0fBF000000;
	fma.rn.f32 	%f10, %f9, 0f3BBB989D, 0f3F000000;
	cvt.sat.f32.f32 	%f11, %f10;
	mov.f32 	%f12, 0f4B400001;
	mov.f32 	%f13, 0f437C0000;
	fma.rm.f32 	%f14, %f11, %f13, %f12;
	add.f32 	%f15, %f14, 0fCB40007F;
	neg.f32 	%f16, %f15;
	fma.rn.f32 	%f17, %f9, 0f3FB8AA3B, %f16;
	fma.rn.f32 	%f18, %f9, 0f32A57060, %f17;
	mov.b32 	%r6, %f14;
	shl.b32 	%r7, %r6, 23;
	mov.b32 	%f19, %r7;
	ex2.approx.ftz.f32 	%f20, %f18;
	mul.f32 	%f21, %f20, %f19;
	mul.f32 	%f22, %f4, %f21;
	add.s64 	%rd7, %rd4, %rd5;
	st.global.f32 	[%rd7], %f22;
$L__BB0_2:
	ret;

}
	// .globl	_Z19gaussEvalGPUKernel2PfiiiffS_
.visible .entry _Z19gaussEvalGPUKernel2PfiiiffS_(
	.param .u64 .ptr .align 1 _Z19gaussEvalGPUKernel2PfiiiffS__param_0,
	.param .u32 _Z19gaussEvalGPUKernel2PfiiiffS__param_1,
	.param .u32 _Z19gaussEvalGPUKernel2PfiiiffS__param_2,
	.param .u32 _Z19gaussEvalGPUKernel2PfiiiffS__param_3,
	.param .f32 _Z19gaussEvalGPUKernel2PfiiiffS__param_4,
	.param .f32 _Z19gaussEvalGPUKernel2PfiiiffS__param_5,
	.param .u64 .ptr .align 1 _Z19gaussEvalGPUKernel2PfiiiffS__param_6
)
{
	.reg .pred 	%p<2>;
	.reg .b32 	%r<11>;
	.reg .b32 	%f<23>;
	.reg .b64 	%rd<9>;

	ld.param.u64 	%rd1, [_Z19gaussEvalGPUKernel2PfiiiffS__param_0];
	ld.param.u32 	%r2, [_Z19gaussEvalGPUKernel2PfiiiffS__param_1];
	ld.param.u32 	%r4, [_Z19gaussEvalGPUKernel2PfiiiffS__param_2];
	ld.param.u32 	%r3, [_Z19gaussEvalGPUKernel2PfiiiffS__param_3];
	ld.param.f32 	%f1, [_Z19gaussEvalGPUKernel2PfiiiffS__param_4];
	ld.param.f32 	%f2, [_Z19gaussEvalGPUKernel2PfiiiffS__param_5];
	ld.param.u64 	%rd2, [_Z19gaussEvalGPUKernel2PfiiiffS__param_6];
	mov.u32 	%r5, %ctaid.x;
	shl.b32 	%r6, %r5, 9;
	mov.u32 	%r7, %tid.x;
	add.s32 	%r1, %r6, %r7;
	setp.ge.s32 	%p1, %r1, %r4;
	@%p1 bra 	$L__BB1_2;
	cvta.to.global.u64 	%rd3, %rd1;
	cvta.to.global.u64 	%rd4, %rd2;
	mad.lo.s32 	%r8, %r3, %r1, %r2;
	mul.f32 	%f3, %f2, 0f40206C99;
	rcp.rn.f32 	%f4, %f3;
	mul.wide.s32 	%rd5, %r8, 4;
	add.s64 	%rd6, %rd3, %rd5;
	ld.global.f32 	%f5, [%rd6];
	sub.f32 	%f6, %f5, %f1;
	div.rn.f32 	%f7, %f6, %f2;
	mul.f32 	%f8, %f7, %f7;
	mul.f32 	%f9, %f8, 0fBF000000;
	fma.rn.f32 	%f10, %f9, 0f3BBB989D, 0f3F000000;
	cvt.sat.f32.f32 	%f11, %f10;
	mov.f32 	%f12, 0f4B400001;
	mov.f32 	%f13, 0f437C0000;
	fma.rm.f32 	%f14, %f11, %f13, %f12;
	add.f32 	%f15, %f14, 0fCB40007F;
	neg.f32 	%f16, %f15;
	fma.rn.f32 	%f17, %f9, 0f3FB8AA3B, %f16;
	fma.rn.f32 	%f18, %f9, 0f32A57060, %f17;
	mov.b32 	%r9, %f14;
	shl.b32 	%r10, %r9, 23;
	mov.b32 	%f19, %r10;
	ex2.approx.ftz.f32 	%f20, %f18;
	mul.f32 	%f21, %f20, %f19;
	mul.f32 	%f22, %f4, %f21;
	mul.wide.s32 	%rd7, %r1, 4;
	add.s64 	%rd8, %rd4, %rd7;
	st.global.f32 	[%rd8], %f22;
$L__BB1_2:
	ret;

}


// ===== COMPILED SASS (sm_100) =====

	.target	sm_100

	.elftype	@"ET_EXEC"


//--------------------- .note.nv.tkinfo           --------------------------
	.section	.note.nv.tkinfo,"",@"SHT_NOTE"
	.sectionflags	@"SHF_NOTE_NV_TKINFO"
	.tkinfo
        /*0018*/ 	.word	0x00000002
        /*0030*/ 	.string	""
        /*0030*/ 	.string	"ptxas"
        /*0030*/ 	.string	"Cuda compilation tools, release 13.0, V13.0.88"
        /*0030*/ 	.string	"Build cuda_13.0.r13.0/compiler.36424714_0"
        /*0030*/ 	.string	"-arch sm_100 -m 64 "



//--------------------- .note.nv.cuinfo           --------------------------
	.section	.note.nv.cuinfo,"",@"SHT_NOTE"
	.sectionflags	@"SHF_NOTE_NV_CUINFO"
        /*0018*/ 	.short	0x0002
        /*001a*/ 	.short	0x0064
        /*001c*/ 	.short	0x0082
	.zero		2


//--------------------- .nv.info                  --------------------------
	.section	.nv.info,"",@"SHT_CUDA_INFO"
	.align	4


	//----- nvinfo : EIATTR_REGCOUNT
	.align		4
        /*0000*/ 	.byte	0x04, 0x2f
        /*0002*/ 	.short	(.L_1 - .L_0)
	.align		4
.L_0:
        /*0004*/ 	.word	index@(_Z18gaussEvalGPUKernelPfiffS_)
        /*0008*/ 	.word	0x00000010


	//----- nvinfo : EIATTR_FRAME_SIZE
	.align		4
.L_1:
        /*000c*/ 	.byte	0x04, 0x11
        /*000e*/ 	.short	(.L_3 - .L_2)
	.align		4
.L_2:
        /*0010*/ 	.word	index@($__internal_3_$__cuda_sm3x_div_rn_noftz_f32_slowpath)
        /*0014*/ 	.word	0x00000000


	//----- nvinfo : EIATTR_FRAME_SIZE
	.align		4
.L_3:
        /*0018*/ 	.byte	0x04, 0x11
        /*001a*/ 	.short	(.L_5 - .L_4)
	.align		4
.L_4:
        /*001c*/ 	.word	index@($__internal_2_$__cuda_sm20_rcp_rn_f32_slowpath)
        /*0020*/ 	.word	0x00000000


	//----- nvinfo : EIATTR_FRAME_SIZE
	.align		4
.L_5:
        /*0024*/ 	.byte	0x04, 0x11
        /*0026*/ 	.short	(.L_7 - .L_6)
	.align		4
.L_6:
        /*0028*/ 	.word	index@(_Z18gaussEvalGPUKernelPfiffS_)
        /*002c*/ 	.word	0x00000000


	//----- nvinfo : EIATTR_REGCOUNT
	.align		4
.L_7:
        /*0030*/ 	.byte	0x04, 0x2f
        /*0032*/ 	.short	(.L_9 - .L_8)
	.align		4
.L_8:
        /*0034*/ 	.word	index@(_Z19gaussEvalGPUKernel2PfiiiffS_)
        /*0038*/ 	.word	0x00000010


	//----- nvinfo : EIATTR_FRAME_SIZE
	.align		4
.L_9:
        /*003c*/ 	.byte	0x04, 0x11
        /*003e*/ 	.short	(.L_11 - .L_10)
	.align		4
.L_10:
        /*0040*/ 	.word	index@($__internal_1_$__cuda_sm3x_div_rn_noftz_f32_slowpath)
        /*0044*/ 	.word	0x00000000


	//----- nvinfo : EIATTR_FRAME_SIZE
	.align		4
.L_11:
        /*0048*/ 	.byte	0x04, 0x11
        /*004a*/ 	.short	(.L_13 - .L_12)
	.align		4
.L_12:
        /*004c*/ 	.word	index@($__internal_0_$__cuda_sm20_rcp_rn_f32_slowpath)
        /*0050*/ 	.word	0x00000000


	//----- nvinfo : EIATTR_FRAME_SIZE
	.align		4
.L_13:
        /*0054*/ 	.byte	0x04, 0x11
        /*0056*/ 	.short	(.L_15 - .L_14)
	.align		4
.L_14:
        /*0058*/ 	.word	index@(_Z19gaussEvalGPUKernel2PfiiiffS_)
        /*005c*/ 	.word	0x00000000


	//----- nvinfo : EIATTR_MIN_STACK_SIZE
	.align		4
.L_15:
        /*0060*/ 	.byte	0x04, 0x12
        /*0062*/ 	.short	(.L_17 - .L_16)
	.align		4
.L_16:
        /*0064*/ 	.word	index@(_Z19gaussEvalGPUKernel2PfiiiffS_)
        /*0068*/ 	.word	0x00000000


	//----- nvinfo : EIATTR_MIN_STACK_SIZE
	.align		4
.L_17:
        /*006c*/ 	.byte	0x04, 0x12
        /*006e*/ 	.short	(.L_19 - .L_18)
	.align		4
.L_18:
        /*0070*/ 	.word	index@(_Z18gaussEvalGPUKernelPfiffS_)
        /*0074*/ 	.word	0x00000000
.L_19:


//--------------------- .nv.compat                --------------------------
	.section	.nv.compat,"",@"SHT_CUDA_COMPAT_INFO"
	.align	4
        /*0000*/ 	.byte	0x02, 0x09, 0x00, 0x00, 0x02, 0x02, 0x01, 0x00, 0x02, 0x05, 0x05, 0x00, 0x03, 0x07, 0x01, 0x01
        /*0010*/ 	.byte	0x02, 0x03, 0x00, 0x00, 0x02, 0x06, 0x01, 0x00, 0x04, 0x0b, 0x08, 0x00, 0x01, 0x00, 0x00, 0x00
        /*0020*/ 	.byte	0x00, 0x00, 0x00, 0x00


//--------------------- .nv.info._Z19gaussEvalGPUKernel2PfiiiffS_ --------------------------
	.section	.nv.info._Z19gaussEvalGPUKernel2PfiiiffS_,"",@"SHT_CUDA_INFO"
	.sectionflags	@""
	.align	4


	//----- nvinfo : EIATTR_CUDA_API_VERSION
	.align		4
        /*0000*/ 	.byte	0x04, 0x37
        /*0002*/ 	.short	(.L_21 - .L_20)
.L_20:
        /*0004*/ 	.word	0x00000082


	//----- nvinfo : EIATTR_KPARAM_INFO
	.align		4
.L_21:
        /*0008*/ 	.byte	0x04, 0x17
        /*000a*/ 	.short	(.L_23 - .L_22)
.L_22:
        /*000c*/ 	.word	0x00000000
        /*0010*/ 	.short	0x0006
        /*0012*/ 	.short	0x0020
        /*0014*/ 	.byte	0x00, 0xf5, 0x21, 0x00


	//----- nvinfo : EIATTR_KPARAM_INFO
	.align		4
.L_23:
        /*0018*/ 	.byte	0x04, 0x17
        /*001a*/ 	.short	(.L_25 - .L_24)
.L_24:
        /*001c*/ 	.word	0x00000000
        /*0020*/ 	.short	0x0005
        /*0022*/ 	.short	0x0018
        /*0024*/ 	.byte	0x00, 0xf0, 0x11, 0x00


	//----- nvinfo : EIATTR_KPARAM_INFO
	.align		4
.L_25:
        /*0028*/ 	.byte	0x04, 0x17
        /*002a*/ 	.short	(.L_27 - .L_26)
.L_26:
        /*002c*/ 	.word	0x00000000
        /*0030*/ 	.short	0x0004
        /*0032*/ 	.short	0x0014
        /*0034*/ 	.byte	0x00, 0xf0, 0x11, 0x00


	//----- nvinfo : EIATTR_KPARAM_INFO
	.align		4
.L_27:
        /*0038*/ 	.byte	0x04, 0x17
        /*003a*/ 	.short	(.L_29 - .L_28)
.L_28:
        /*003c*/ 	.word	0x00000000
        /*0040*/ 	.short	0x0003
        /*0042*/ 	.short	0x0010
        /*0044*/ 	.byte	0x00, 0xf0, 0x11, 0x00


	//----- nvinfo : EIATTR_KPARAM_INFO
	.align		4
.L_29:
        /*0048*/ 	.byte	0x04, 0x17
        /*004a*/ 	.short	(.L_31 - .L_30)
.L_30:
        /*004c*/ 	.word	0x00000000
        /*0050*/ 	.short	0x0002
        /*0052*/ 	.short	0x000c
        /*0054*/ 	.byte	0x00, 0xf0, 0x11, 0x00


	//----- nvinfo : EIATTR_KPARAM_INFO
	.align		4
.L_31:
        /*0058*/ 	.byte	0x04, 0x17
        /*005a*/ 	.short	(.L_33 - .L_32)
.L_32:
        /*005c*/ 	.word	0x00000000
        /*0060*/ 	.short	0x0001
        /*0062*/ 	.short	0x0008
        /*0064*/ 	.byte	0x00, 0xf0, 0x11, 0x00


	//----- nvinfo : EIATTR_KPARAM_INFO
	.align		4
.L_33:
        /*0068*/ 	.byte	0x04, 0x17
        /*006a*/ 	.short	(.L_35 - .L_34)
.L_34:
        /*006c*/ 	.word	0x00000000
        /*0070*/ 	.short	0x0000
        /*0072*/ 	.short	0x0000
        /*0074*/ 	.byte	0x00, 0xf5, 0x21, 0x00


	//----- nvinfo : EIATTR_SPARSE_MMA_MASK
	.align		4
.L_35:
        /*0078*/ 	.byte	0x03, 0x50
        /*007a*/ 	.short	0x0000


	//----- nvinfo : EIATTR_MAXREG_COUNT
	.align		4
        /*007c*/ 	.byte	0x03, 0x1b
        /*007e*/ 	.short	0x00ff


	//----- nvinfo : EIATTR_MERCURY_ISA_VERSION
	.align		4
        /*0080*/ 	.byte	0x03, 0x5f
        /*0082*/ 	.short	0x0101


	//----- nvinfo : EIATTR_VRC_CTA_INIT_COUNT
	.align		4
        /*0084*/ 	.byte	0x02, 0x4a
	.zero		1
	.zero		1


	//----- nvinfo : EIATTR_EXIT_INSTR_OFFSETS
	.align		4
        /*0088*/ 	.byte	0x04, 0x1c
        /*008a*/ 	.short	(.L_37 - .L_36)


	//   ....[0]....
.L_36:
        /*008c*/ 	.word	0x00000060


	//   ....[1]....
        /*0090*/ 	.word	0x000003c0


	//----- nvinfo : EIATTR_CRS_STACK_SIZE
	.align		4
.L_37:
        /*0094*/ 	.byte	0x04, 0x1e
        /*0096*/ 	.short	(.L_39 - .L_38)
.L_38:
        /*0098*/ 	.word	0x00000000


	//----- nvinfo : EIATTR_CBANK_PARAM_SIZE
	.align		4
.L_39:
        /*009c*/ 	.byte	0x03, 0x19
        /*009e*/ 	.short	0x0028


	//----- nvinfo : EIATTR_PARAM_CBANK
	.align		4
        /*00a0*/ 	.byte	0x04, 0x0a
        /*00a2*/ 	.short	(.L_41 - .L_40)
	.align		4
.L_40:
        /*00a4*/ 	.word	index@(.nv.constant0._Z19gaussEvalGPUKernel2PfiiiffS_)
        /*00a8*/ 	.short	0x0380
        /*00aa*/ 	.short	0x0028


	//----- nvinfo : EIATTR_SW_WAR
	.align		4
.L_41:
        /*00ac*/ 	.byte	0x04, 0x36
        /*00ae*/ 	.short	(.L_43 - .L_42)
.L_42:
        /*00b0*/ 	.word	0x00000008
.L_43:


//--------------------- .nv.info._Z18gaussEvalGPUKernelPfiffS_ --------------------------
	.section	.nv.info._Z18gaussEvalGPUKernelPfiffS_,"",@"SHT_CUDA_INFO"
	.sectionflags	@""
	.align	4


	//----- nvinfo : EIATTR_CUDA_API_VERSION
	.align		4
        /*0000*/ 	.byte	0x04, 0x37
        /*0002*/ 	.short	(.L_45 - .L_44)
.L_44:
        /*0004*/ 	.word	0x00000082


	//----- nvinfo : EIATTR_KPARAM_INFO
	.align		4
.L_45:
        /*0008*/ 	.byte	0x04, 0x17
        /*000a*/ 	.short	(.L_47 - .L_46)
.L_46:
        /*000c*/ 	.word	0x00000000
        /*0010*/ 	.short	0x0004
        /*0012*/ 	.short	0x0018
        /*0014*/ 	.byte	0x00, 0xf5, 0x21, 0x00


	//----- nvinfo : EIATTR_KPARAM_INFO
	.align		4
.L_47:
        /*0018*/ 	.byte	0x04, 0x17
        /*001a*/ 	.short	(.L_49 - .L_48)
.L_48:
        /*001c*/ 	.word	0x00000000
        /*0020*/ 	.short	0x0003
        /*0022*/ 	.short	0x0010
        /*0024*/ 	.byte	0x00, 0xf0, 0x11, 0x00


	//----- nvinfo : EIATTR_KPARAM_INFO
	.align		4
.L_49:
        /*0028*/ 	.byte	0x04, 0x17
        /*002a*/ 	.short	(.L_51 - .L_50)
.L_50:
        /*002c*/ 	.word	0x00000000
        /*0030*/ 	.short	0x0002
        /*0032*/ 	.short	0x000c
        /*0034*/ 	.byte	0x00, 0xf0, 0x11, 0x00


	//----- nvinfo : EIATTR_KPARAM_INFO
	.align		4
.L_51:
        /*0038*/ 	.byte	0x04, 0x17
        /*003a*/ 	.short	(.L_53 - .L_52)
.L_52:
        /*003c*/ 	.word	0x00000000
        /*0040*/ 	.short	0x0001
        /*0042*/ 	.short	0x0008
        /*0044*/ 	.byte	0x00, 0xf0, 0x11, 0x00


	//----- nvinfo : EIATTR_KPARAM_INFO
	.align		4
.L_53:
        /*0048*/ 	.byte	0x04, 0x17
        /*004a*/ 	.short	(.L_55 - .L_54)
.L_54:
        /*004c*/ 	.word	0x00000000
        /*0050*/ 	.short	0x0000
        /*0052*/ 	.short	0x0000
        /*0054*/ 	.byte	0x00, 0xf5, 0x21, 0x00


	//----- nvinfo : EIATTR_SPARSE_MMA_MASK
	.align		4
.L_55:
        /*0058*/ 	.byte	0x03, 0x50
        /*005a*/ 	.short	0x0000


	//----- nvinfo : EIATTR_MAXREG_COUNT
	.align		4
        /*005c*/ 	.byte	0x03, 0x1b
        /*005e*/ 	.short	0x00ff


	//----- nvinfo : EIATTR_MERCURY_ISA_VERSION
	.align		4
        /*0060*/ 	.byte	0x03, 0x5f
        /*0062*/ 	.short	0x0101


	//----- nvinfo : EIATTR_VRC_CTA_INIT_COUNT
	.align		4
        /*0064*/ 	.byte	0x02, 0x4a
	.zero		1
	.zero		1


	//----- nvinfo : EIATTR_EXIT_INSTR_OFFSETS
	.align		4
        /*0068*/ 	.byte	0x04, 0x1c
        /*006a*/ 	.short	(.L_57 - .L_56)


	//   ....[0]....
.L_56:
        /*006c*/ 	.word	0x00000060


	//   ....[1]....
        /*0070*/ 	.word	0x00000390


	//----- nvinfo : EIATTR_CRS_STACK_SIZE
	.align		4
.L_57:
        /*0074*/ 	.byte	0x04, 0x1e
        /*0076*/ 	.short	(.L_59 - .L_58)
.L_58:
        /*0078*/ 	.word	0x00000000


	//----- nvinfo : EIATTR_CBANK_PARAM_SIZE
	.align		4
.L_59:
        /*007c*/ 	.byte	0x03, 0x19
        /*007e*/ 	.short	0x0020


	//----- nvinfo : EIATTR_PARAM_CBANK
	.align		4
        /*0080*/ 	.byte	0x04, 0x0a
        /*0082*/ 	.short	(.L_61 - .L_60)
	.align		4
.L_60:
        /*0084*/ 	.word	index@(.nv.constant0._Z18gaussEvalGPUKernelPfiffS_)
        /*0088*/ 	.short	0x0380
        /*008a*/ 	.short	0x0020


	//----- nvinfo : EIATTR_SW_WAR
	.align		4
.L_61:
        /*008c*/ 	.byte	0x04, 0x36
        /*008e*/ 	.short	(.L_63 - .L_62)
.L_62:
        /*0090*/ 	.word	0x00000008
.L_63:


//--------------------- .nv.callgraph             --------------------------
	.section	.nv.callgraph,"",@"SHT_CUDA_CALLGRAPH"
	.align	4
	.sectionentsize	8
	.align		4
        /*0000*/ 	.word	0x00000000
	.align		4
        /*0004*/ 	.word	0xffffffff
	.align		4
        /*0008*/ 	.word	0x00000000
	.align		4
        /*000c*/ 	.word	0xfffffffe
	.align		4
        /*0010*/ 	.word	0x00000000
	.align		4
        /*0014*/ 	.word	0xfffffffd
	.align		4
        /*0018*/ 	.word	0x00000000
	.align		4
        /*001c*/ 	.word	0xfffffffc


//--------------------- .text._Z19gaussEvalGPUKernel2PfiiiffS_ --------------------------
	.section	.text._Z19gaussEvalGPUKernel2PfiiiffS_,"ax",@progbits
	.align	128
        .global         _Z19gaussEvalGPUKernel2PfiiiffS_
        .type           _Z19gaussEvalGPUKernel2PfiiiffS_,@function
        .size           _Z19gaussEvalGPUKernel2PfiiiffS_,(.L_x_39 - _Z19gaussEvalGPUKernel2PfiiiffS_)
        .other          _Z19gaussEvalGPUKernel2PfiiiffS_,@"STO_CUDA_ENTRY STV_DEFAULT"
_Z19gaussEvalGPUKernel2PfiiiffS_:
.text._Z19gaussEvalGPUKernel2PfiiiffS_:
[----:B------:R-:W-:Y:S01]  /*0000*/  LDC R1, c[0x0][0x37c] ;  /* 0x0000df00ff017b82 */ /* 0x000fe20000000800 */
[----:B------:R-:W0:Y:S01]  /*0010*/  S2R R2, SR_CTAID.X ;  /* 0x0000000000027919 */ /* 0x000e220000002500 */
[----:B------:R-:W1:Y:S01]  /*0020*/  LDCU UR4, c[0x0][0x38c] ;  /* 0x00007180ff0477ac */ /* 0x000e620008000800 */
[----:B------:R-:W0:Y:S02]  /*0030*/  S2R R3, SR_TID.X ;  /* 0x0000000000037919 */ /* 0x000e240000002100 */
[----:B0-----:R-:W-:-:S05]  /*0040*/  IMAD R2, R2, 0x200, R3 ;  /* 0x0000020002027824 */ /* 0x001fca00078e0203 */
[----:B-1----:R-:W-:-:S13]  /*0050*/  ISETP.GE.AND P0, PT, R2, UR4, PT ;  /* 0x0000000402007c0c */ /* 0x002fda000bf06270 */
[----:B------:R-:W-:Y:S05]  /*0060*/  @P0 EXIT ;  /* 0x000000000000094d */ /* 0x000fea0003800000 */
[----:B------:R-:W0:Y:S01]  /*0070*/  LDC R0, c[0x0][0x398] ;  /* 0x0000e600ff007b82 */ /* 0x000e220000000800 */
[----:B------:R-:W1:Y:S01]  /*0080*/  LDCU UR6, c[0x0][0x390] ;  /* 0x00007200ff0677ac */ /* 0x000e620008000800 */
[----:B------:R-:W2:Y:S06]  /*0090*/  LDCU.64 UR4, c[0x0][0x358] ;  /* 0x00006b00ff0477ac */ /* 0x000eac0008000a00 */
[----:B------:R-:W1:Y:S01]  /*00a0*/  LDC R5, c[0x0][0x388] ;  /* 0x0000e200ff057b82 */ /* 0x000e620000000800 */
[----:B0-----:R-:W-:-:S04]  /*00b0*/  FMUL R0, R0, 2.5066282749176025391 ;  /* 0x40206c9900007820 */ /* 0x001fc80000400000 */
[----:B------:R-:W-:-:S05]  /*00c0*/  VIADD R3, R0, 0x1800000 ;  /* 0x0180000000037836 */ /* 0x000fca0000000000 */
[----:B------:R-:W-:-:S04]  /*00d0*/  LOP3.LUT R3, R3, 0x7f800000, RZ, 0xc0, !PT ;  /* 0x7f80000003037812 */ /* 0x000fc800078ec0ff */
[----:B------:R-:W-:Y:S01]  /*00e0*/  ISETP.GT.U32.AND P0, PT, R3, 0x1ffffff, PT ;  /* 0x01ffffff0300780c */ /* 0x000fe20003f04070 */
[----:B-1----:R-:W-:-:S12]  /*00f0*/  IMAD R3, R2, UR6, R5 ;  /* 0x0000000602037c24 */ /* 0x002fd8000f8e0205 */
[----:B--2---:R-:W-:Y:S05]  /*0100*/  @P0 BRA `(.L_x_0) ;  /* 0x0000000000100947 */ /* 0x004fea0003800000 */
[----:B------:R-:W-:-:S07]  /*0110*/  MOV R4, 0x130 ;  /* 0x0000013000047802 */ /* 0x000fce0000000f00 */
[----:B------:R-:W-:Y:S05]  /*0120*/  CALL.REL.NOINC `($__internal_0_$__cuda_sm20_rcp_rn_f32_slowpath) ;  /* 0x0000000000a87944 */ /* 0x000fea0003c00000 */
[----:B------:R-:W-:Y:S01]  /*0130*/  IMAD.MOV.U32 R4, RZ, RZ, R0 ;  /* 0x000000ffff047224 */ /* 0x000fe200078e0000 */
[----:B------:R-:W-:Y:S06]  /*0140*/  BRA `(.L_x_1) ;  /* 0x0000000000107947 */ /* 0x000fec0003800000 */
.L_x_0:
[----:B------:R-:W0:Y:S02]  /*0150*/  MUFU.RCP R5, R0 ;  /* 0x0000000000057308 */ /* 0x000e240000001000 */
[----:B0-----:R-:W-:-:S04]  /*0160*/  FFMA R4, R0, R5, -1 ;  /* 0xbf80000000047423 */ /* 0x001fc80000000005 */
[----:B------:R-:W-:-:S04]  /*0170*/  FADD.FTZ R4, -R4, -RZ ;  /* 0x800000ff04047221 */ /* 0x000fc80000010100 */
[----:B------:R-:W-:-:S07]  /*0180*/  FFMA R4, R5, R4, R5 ;  /* 0x0000000405047223 */ /* 0x000fce0000000005 */
.L_x_1:
[----:B------:R-:W0:Y:S01]  /*0190*/  LDC.64 R6, c[0x0][0x380] ;  /* 0x0000e000ff067b82 */ /* 0x000e220000000a00 */
[----:B------:R-:W1:Y:S07]  /*01a0*/  LDCU UR6, c[0x0][0x394] ;  /* 0x00007280ff0677ac */ /* 0x000e6e0008000800 */
[----:B------:R-:W2:Y:S01]  /*01b0*/  LDC R9, c[0x0][0x398] ;  /* 0x0000e600ff097b82 */ /* 0x000ea20000000800 */
[----:B0-----:R-:W-:-:S05]  /*01c0*/  IMAD.WIDE R6, R3, 0x4, R6 ;  /* 0x0000000403067825 */ /* 0x001fca00078e0206 */
[----:B------:R-:W1:Y:S01]  /*01d0*/  LDG.E R0, desc[UR4][R6.64] ;  /* 0x0000000406007981 */ /* 0x000e62000c1e1900 */
[----:B------:R-:W-:Y:S01]  /*01e0*/  BSSY.RECONVERGENT B0, `(.L_x_2) ;  /* 0x000000d000007945 */ /* 0x000fe20003800200 */
[----:B--2---:R-:W0:Y:S02]  /*01f0*/  MUFU.RCP R3, R9 ;  /* 0x0000000900037308 */ /* 0x004e240000001000 */
[----:B0-----:R-:W-:-:S04]  /*0200*/  FFMA R8, R3, -R9, 1 ;  /* 0x3f80000003087423 */ /* 0x001fc80000000809 */
[----:B------:R-:W-:Y:S01]  /*0210*/  FFMA R3, R3, R8, R3 ;  /* 0x0000000803037223 */ /* 0x000fe20000000003 */
[----:B-1----:R-:W-:-:S04]  /*0220*/  FADD R0, R0, -UR6 ;  /* 0x8000000600007e21 */ /* 0x002fc80008000000 */
[----:B------:R-:W0:Y:S01]  /*0230*/  FCHK P0, R0, R9 ;  /* 0x0000000900007302 */ /* 0x000e220000000000 */
[----:B------:R-:W-:-:S04]  /*0240*/  FFMA R5, R0, R3, RZ ;  /* 0x0000000300057223 */ /* 0x000fc800000000ff */
[----:B------:R-:W-:-:S04]  /*0250*/  FFMA R8, R5, -R9, R0 ;  /* 0x8000000905087223 */ /* 0x000fc80000000000 */
[----:B------:R-:W-:Y:S01]  /*0260*/  FFMA R3, R3, R8, R5 ;  /* 0x0000000803037223 */ /* 0x000fe20000000005 */
[----:B0-----:R-:W-:Y:S06]  /*0270*/  @!P0 BRA `(.L_x_3) ;  /* 0x00000000000c8947 */ /* 0x001fec0003800000 */
[----:B------:R-:W-:-:S07]  /*0280*/  MOV R6, 0x2a0 ;  /* 0x000002a000067802 */ /* 0x000fce0000000f00 */
[----:B------:R-:W-:Y:S05]  /*0290*/  CALL.REL.NOINC `($__internal_1_$__cuda_sm3x_div_rn_noftz_f32_slowpath) ;  /* 0x00000004001c7944 */ /* 0x000fea0003c00000 */
[----:B------:R-:W-:-:S07]  /*02a0*/  IMAD.MOV.U32 R3, RZ, RZ, R0 ;  /* 0x000000ffff037224 */ /* 0x000fce00078e0000 */
.L_x_3:
[----:B------:R-:W-:Y:S05]  /*02b0*/  BSYNC.RECONVERGENT B0 ;  /* 0x0000000000007941 */ /* 0x000fea0003800200 */
.L_x_2:
[----:B------:R-:W-:Y:S01]  /*02c0*/  FMUL R3, R3, R3 ;  /* 0x0000000303037220 */ /* 0x000fe20000400000 */
[----:B------:R-:W-:Y:S02]  /*02d0*/  IMAD.MOV.U32 R0, RZ, RZ, 0x3bbb989d ;  /* 0x3bbb989dff007424 */ /* 0x000fe400078e00ff */
[----:B------:R-:W-:Y:S02]  /*02e0*/  IMAD.MOV.U32 R5, RZ, RZ, 0x437c0000 ;  /* 0x437c0000ff057424 */ /* 0x000fe400078e00ff */
[----:B------:R-:W-:-:S04]  /*02f0*/  FMUL R3, R3, -0.5 ;  /* 0xbf00000003037820 */ /* 0x000fc80000400000 */
[----:B------:R-:W-:-:S04]  /*0300*/  FFMA.SAT R0, R3, R0, 0.5 ;  /* 0x3f00000003007423 */ /* 0x000fc80000002000 */
[----:B------:R-:W-:-:S04]  /*0310*/  FFMA.RM R0, R0, R5, 12582913 ;  /* 0x4b40000100007423 */ /* 0x000fc80000004005 */
[C---:B------:R-:W-:Y:S01]  /*0320*/  FADD R6, R0.reuse, -12583039 ;  /* 0xcb40007f00067421 */ /* 0x040fe20000000000 */
[----:B------:R-:W-:-:S03]  /*0330*/  IMAD.SHL.U32 R0, R0, 0x800000, RZ ;  /* 0x0080000000007824 */ /* 0x000fc600078e00ff */
[C---:B------:R-:W-:Y:S02]  /*0340*/  FFMA R8, R3.reuse, 1.4426950216293334961, -R6 ;  /* 0x3fb8aa3b03087823 */ /* 0x040fe40000000806 */
[----:B------:R-:W0:Y:S02]  /*0350*/  LDC.64 R6, c[0x0][0x3a0] ;  /* 0x0000e800ff067b82 */ /* 0x000e240000000a00 */
[----:B------:R-:W-:-:S04]  /*0360*/  FFMA R8, R3, 1.925963033500011079e-08, R8 ;  /* 0x32a5706003087823 */ /* 0x000fc80000000008 */
[----:B------:R-:W1:Y:S02]  /*0370*/  MUFU.EX2 R3, R8 ;  /* 0x0000000800037308 */ /* 0x000e640000000800 */
[----:B-1----:R-:W-:Y:S01]  /*0380*/  FMUL R5, R0, R3 ;  /* 0x0000000300057220 */ /* 0x002fe20000400000 */
[----:B0-----:R-:W-:-:S04]  /*0390*/  IMAD.WIDE R2, R2, 0x4, R6 ;  /* 0x0000000402027825 */ /* 0x001fc800078e0206 */
[----:B------:R-:W-:-:S05]  /*03a0*/  FMUL R5, R5, R4 ;  /* 0x0000000405057220 */ /* 0x000fca0000400000 */
[----:B------:R-:W-:Y:S01]  /*03b0*/  STG.E desc[UR4][R2.64], R5 ;  /* 0x0000000502007986 */ /* 0x000fe2000c101904 */
[----:B------:R-:W-:Y:S05]  /*03c0*/  EXIT ;  /* 0x000000000000794d */ /* 0x000fea0003800000 */
        .weak           $__internal_0_$__cuda_sm20_rcp_rn_f32_slowpath
        .type           $__internal_0_$__cuda_sm20_rcp_rn_f32_slowpath,@function
        .size           $__internal_0_$__cuda_sm20_rcp_rn_f32_slowpath,($__internal_1_$__cuda_sm3x_div_rn_noftz_f32_slowpath - $__internal_0_$__cuda_sm20_rcp_rn_f32_slowpath)
$__internal_0_$__cuda_sm20_rcp_rn_f32_slowpath:
[----:B------:R-:W-:-:S04]  /*03d0*/  SHF.L.U32 R5, R0, 0x1, RZ ;  /* 0x0000000100057819 */ /* 0x000fc800000006ff */
[----:B------:R-:W-:-:S04]  /*03e0*/  SHF.R.U32.HI R5, RZ, 0x18, R5 ;  /* 0x00000018ff057819 */ /* 0x000fc80000011605 */
[----:B------:R-:W-:-:S13]  /*03f0*/  ISETP.NE.U32.AND P0, PT, R5, RZ, PT ;  /* 0x000000ff0500720c */ /* 0x000fda0003f05070 */
[----:B------:R-:W-:Y:S05]  /*0400*/  @P0 BRA `(.L_x_4) ;  /* 0x00000000002c0947 */ /* 0x000fea0003800000 */
[----:B------:R-:W-:-:S05]  /*0410*/  IMAD.SHL.U32 R5, R0, 0x2, RZ ;  /* 0x0000000200057824 */ /* 0x000fca00078e00ff */
[----:B------:R-:W-:-:S13]  /*0420*/  ISETP.NE.AND P0, PT, R5, RZ, PT ;  /* 0x000000ff0500720c */ /* 0x000fda0003f05270 */
[----:B------:R2:W3:Y:S01]  /*0430*/  @!P0 MUFU.RCP R5, R0 ;  /* 0x0000000000058308 */ /* 0x0004e20000001000 */
[----:B------:R-:W-:Y:S05]  /*0440*/  @!P0 BRA `(.L_x_5) ;  /* 0x0000000000a48947 */ /* 0x000fea0003800000 */
[----:B------:R-:W-:-:S04]  /*0450*/  FFMA R6, R0, 1.84467440737095516160e+19, RZ ;  /* 0x5f80000000067823 */ /* 0x000fc800000000ff */
[----:B---3--:R-:W2:Y:S02]  /*0460*/  MUFU.RCP R5, R6 ;  /* 0x0000000600057308 */ /* 0x008ea40000001000 */
[----:B--2---:R-:W-:-:S04]  /*0470*/  FFMA R0, R6, R5, -1 ;  /* 0xbf80000006007423 */ /* 0x004fc80000000005 */
[----:B------:R-:W-:-:S04]  /*0480*/  FADD.FTZ R0, -R0, -RZ ;  /* 0x800000ff00007221 */ /* 0x000fc80000010100 */
[----:B------:R-:W-:-:S04]  /*0490*/  FFMA R0, R5, R0, R5 ;  /* 0x0000000005007223 */ /* 0x000fc80000000005 */
[----:B------:R-:W-:Y:S01]  /*04a0*/  FFMA R5, R0, 1.84467440737095516160e+19, RZ ;  /* 0x5f80000000057823 */ /* 0x000fe200000000ff */
[----:B------:R-:W-:Y:S06]  /*04b0*/  BRA `(.L_x_5) ;  /* 0x0000000000887947 */ /* 0x000fec0003800000 */
.L_x_4:
[----:B------:R-:W-:-:S05]  /*04c0*/  VIADD R6, R5, 0xffffff03 ;  /* 0xffffff0305067836 */ /* 0x000fca0000000000 */
[----:B------:R-:W-:-:S13]  /*04d0*/  ISETP.GT.U32.AND P0, PT, R6, 0x1, PT ;  /* 0x000000010600780c */ /* 0x000fda0003f04070 */
[----:B------:R-:W-:Y:S05]  /*04e0*/  @P0 BRA `(.L_x_6) ;  /* 0x0000000000780947 */ /* 0x000fea0003800000 */
[----:B------:R-:W-:Y:S01]  /*04f0*/  LOP3.LUT R7, R0, 0x7fffff, RZ, 0xc0, !PT ;  /* 0x007fffff00077812 */ /* 0x000fe200078ec0ff */
[----:B------:R-:W-:-:S03]  /*0500*/  IMAD.MOV.U32 R11, RZ, RZ, 0x3 ;  /* 0x00000003ff0b7424 */ /* 0x000fc600078e00ff */
[----:B------:R-:W-:Y:S02]  /*0510*/  LOP3.LUT R7, R7, 0x3f800000, RZ, 0xfc, !PT ;  /* 0x3f80000007077812 */ /* 0x000fe400078efcff */
[----:B------:R-:W-:Y:S02]  /*0520*/  SHF.L.U32 R12, R11, R6, RZ ;  /* 0x000000060b0c7219 */ /* 0x000fe400000006ff */
[----:B------:R-:W0:Y:S02]  /*0530*/  MUFU.RCP R8, R7 ;  /* 0x0000000700087308 */ /* 0x000e240000001000 */
[----:B0-----:R-:W-:-:S04]  /*0540*/  FFMA R9, R7, R8, -1 ;  /* 0xbf80000007097423 */ /* 0x001fc80000000008 */
[----:B------:R-:W-:-:S04]  /*0550*/  FADD.FTZ R9, -R9, -RZ ;  /* 0x800000ff09097221 */ /* 0x000fc80000010100 */
[CCC-:B------:R-:W-:Y:S01]  /*0560*/  FFMA.RM R10, R8.reuse, R9.reuse, R8.reuse ;  /* 0x00000009080a7223 */ /* 0x1c0fe20000004008 */
[----:B------:R-:W-:-:S04]  /*0570*/  FFMA.RP R9, R8, R9, R8 ;  /* 0x0000000908097223 */ /* 0x000fc80000008008 */
[C---:B------:R-:W-:Y:S02]  /*0580*/  LOP3.LUT R8, R10.reuse, 0x7fffff, RZ, 0xc0, !PT ;  /* 0x007fffff0a087812 */ /* 0x040fe400078ec0ff */
[----:B------:R-:W-:Y:S02]  /*0590*/  FSETP.NEU.FTZ.AND P0, PT, R10, R9, PT ;  /* 0x000000090a00720b */ /* 0x000fe40003f1d000 */
[----:B------:R-:W-:Y:S02]  /*05a0*/  LOP3.LUT R9, R8, 0x800000, RZ, 0xfc, !PT ;  /* 0x0080000008097812 */ /* 0x000fe400078efcff */
[----:B------:R-:W-:Y:S02]  /*05b0*/  SEL R8, RZ, 0xffffffff, !P0 ;  /* 0xffffffffff087807 */ /* 0x000fe40004000000 */
[----:B------:R-:W-:-:S03]  /*05c0*/  LOP3.LUT R7, R12, R9, RZ, 0xc0, !PT ;  /* 0x000000090c077212 */ /* 0x000fc600078ec0ff */
[----:B------:R-:W-:Y:S01]  /*05d0*/  IMAD.MOV R8, RZ, RZ, -R8 ;  /* 0x000000ffff087224 */ /* 0x000fe200078e0a08 */
[----:B------:R-:W-:-:S04]  /*05e0*/  SHF.R.U32.HI R7, RZ, R6, R7 ;  /* 0x00000006ff077219 */ /* 0x000fc80000011607 */
[----:B------:R-:W-:Y:S02]  /*05f0*/  LOP3.LUT P1, RZ, R8, R6, R9, 0xf8, !PT ;  /* 0x0000000608ff7212 */ /* 0x000fe4000782f809 */
[C---:B------:R-:W-:Y:S02]  /*0600*/  LOP3.LUT P0, RZ, R7.reuse, 0x1, RZ, 0xc0, !PT ;  /* 0x0000000107ff7812 */ /* 0x040fe4000780c0ff */
[----:B------:R-:W-:-:S04]  /*0610*/  LOP3.LUT P2, RZ, R7, 0x2, RZ, 0xc0, !PT ;  /* 0x0000000207ff7812 */ /* 0x000fc8000784c0ff */
[----:B------:R-:W-:Y:S02]  /*0620*/  PLOP3.LUT P0, PT, P0, P1, P2, 0xe0, 0x0 ;  /* 0x000000000000781c */ /* 0x000fe40000703c20 */
[----:B------:R-:W-:Y:S02]  /*0630*/  LOP3.LUT P1, RZ, R0, 0x7fffff, RZ, 0xc0, !PT ;  /* 0x007fffff00ff7812 */ /* 0x000fe4000782c0ff */
[----:B------:R-:W-:-:S05]  /*0640*/  SEL R6, RZ, 0x1, !P0 ;  /* 0x00000001ff067807 */ /* 0x000fca0004000000 */
[----:B------:R-:W-:-:S05]  /*0650*/  IMAD.MOV R6, RZ, RZ, -R6 ;  /* 0x000000ffff067224 */ /* 0x000fca00078e0a06 */
[----:B------:R-:W-:Y:S02]  /*0660*/  ISETP.GE.AND P0, PT, R6, RZ, PT ;  /* 0x000000ff0600720c */ /* 0x000fe40003f06270 */
[----:B------:R-:W-:-:S04]  /*0670*/  IADD3 R6, PT, PT, R5, -0xfc, RZ ;  /* 0xffffff0405067810 */ /* 0x000fc80007ffe0ff */
[----:B------:R-:W-:-:S07]  /*0680*/  SHF.R.U32.HI R5, RZ, R6, R9 ;  /* 0x00000006ff057219 */ /* 0x000fce0000011609 */
[----:B------:R-:W-:-:S04]  /*0690*/  @!P0 VIADD R5, R5, 0x1 ;  /* 0x0000000105058836 */ /* 0x000fc80000000000 */
[----:B------:R-:W-:-:S05]  /*06a0*/  @!P1 IMAD.SHL.U32 R5, R5, 0x2, RZ ;  /* 0x0000000205059824 */ /* 0x000fca00078e00ff */
[----:B------:R-:W-:Y:S01]  /*06b0*/  LOP3.LUT R5, R5, 0x80000000, R0, 0xf8, !PT ;  /* 0x8000000005057812 */ /* 0x000fe200078ef800 */
[----:B------:R-:W-:Y:S06]  /*06c0*/  BRA `(.L_x_5) ;  /* 0x0000000000047947 */ /* 0x000fec0003800000 */
.L_x_6:
[----:B------:R0:W1:Y:S02]  /*06d0*/  MUFU.RCP R5, R0 ;  /* 0x0000000000057308 */ /* 0x0000640000001000 */
.L_x_5:
[----:B0123--:R-:W-:Y:S02]  /*06e0*/  IMAD.MOV.U32 R0, RZ, RZ, R5 ;  /* 0x000000ffff007224 */ /* 0x00ffe400078e0005 */
[----:B------:R-:W-:-:S04]  /*06f0*/  IMAD.MOV.U32 R5, RZ, RZ, 0x0 ;  /* 0x00000000ff057424 */ /* 0x000fc800078e00ff */
[----:B------:R-:W-:Y:S05]  /*0700*/  RET.REL.NODEC R4 `(_Z19gaussEvalGPUKernel2PfiiiffS_) ;  /* 0xfffffff8043c7950 */ /* 0x000fea0003c3ffff */
        .weak           $__internal_1_$__cuda_sm3x_div_rn_noftz_f32_slowpath
        .type           $__internal_1_$__cuda_sm3x_div_rn_noftz_f32_slowpath,@function
        .size           $__internal_1_$__cuda_sm3x_div_rn_noftz_f32_slowpath,(.L_x_39 - $__internal_1_$__cuda_sm3x_div_rn_noftz_f32_slowpath)
$__internal_1_$__cuda_sm3x_div_rn_noftz_f32_slowpath:
[----:B------:R-:W0:Y:S01]  /*0710*/  LDC R3, c[0x0][0x398] ;  /* 0x0000e600ff037b82 */ /* 0x000e220000000800 */
[--C-:B------:R-:W-:Y:S01]  /*0720*/  SHF.R.U32.HI R5, RZ, 0x17, R0.reuse ;  /* 0x00000017ff057819 */ /* 0x100fe20000011600 */
[----:B------:R-:W1:Y:S01]  /*0730*/  LDCU UR6, c[0x0][0x398] ;  /* 0x00007300ff0677ac */ /* 0x000e620008000800 */
[----:B------:R-:W-:Y:S01]  /*0740*/  BSSY.RECONVERGENT B1, `(.L_x_7) ;  /* 0x0000064000017945 */ /* 0x000fe20003800200 */
[----:B------:R-:W-:Y:S01]  /*0750*/  IMAD.MOV.U32 R8, RZ, RZ, R0 ;  /* 0x000000ffff087224 */ /* 0x000fe200078e0000 */
[----:B------:R-:W-:-:S04]  /*0760*/  LOP3.LUT R5, R5, 0xff, RZ, 0xc0, !PT ;  /* 0x000000ff05057812 */ /* 0x000fc800078ec0ff */
[----:B------:R-:W-:Y:S01]  /*0770*/  IADD3 R11, PT, PT, R5, -0x1, RZ ;  /* 0xffffffff050b7810 */ /* 0x000fe20007ffe0ff */
[----:B-1----:R-:W-:Y:S01]  /*0780*/  IMAD.U32 R9, RZ, RZ, UR6 ;  /* 0x00000006ff097e24 */ /* 0x002fe2000f8e00ff */
[----:B0-----:R-:W-:-:S04]  /*0790*/  SHF.R.U32.HI R7, RZ, 0x17, R3 ;  /* 0x00000017ff077819 */ /* 0x001fc80000011603 */
[----:B------:R-:W-:-:S05]  /*07a0*/  LOP3.LUT R7, R7, 0xff, RZ, 0xc0, !PT ;  /* 0x000000ff07077812 */ /* 0x000fca00078ec0ff */
[----:B------:R-:W-:-:S05]  /*07b0*/  VIADD R12, R7, 0xffffffff ;  /* 0xffffffff070c7836 */ /* 0x000fca0000000000 */
[----:B------:R-:W-:-:S04]  /*07c0*/  ISETP.GT.U32.AND P0, PT, R12, 0xfd, PT ;  /* 0x000000fd0c00780c */ /* 0x000fc80003f04070 */
[----:B------:R-:W-:-:S13]  /*07d0*/  ISETP.GT.U32.OR P0, PT, R11, 0xfd, P0 ;  /* 0x000000fd0b00780c */ /* 0x000fda0000704470 */
[----:B------:R-:W-:Y:S01]  /*07e0*/  @!P0 IMAD.MOV.U32 R10, RZ, RZ, RZ ;  /* 0x000000ffff0a8224 */ /* 0x000fe200078e00ff */
[----:B------:R-:W-:Y:S06]  /*07f0*/  @!P0 BRA `(.L_x_8) ;  /* 0x00000000005c8947 */ /* 0x000fec0003800000 */
[----:B------:R-:W-:Y:S02]  /*0800*/  FSETP.GTU.FTZ.AND P1, PT, |R3|, +INF , PT ;  /* 0x7f8000000300780b */ /* 0x000fe40003f3c200 */
[----:B------:R-:W-:-:S04]  /*0810*/  FSETP.GTU.FTZ.AND P0, PT, |R0|, +INF , PT ;  /* 0x7f8000000000780b */ /* 0x000fc80003f1c200 */
[----:B------:R-:W-:-:S13]  /*0820*/  PLOP3.LUT P0, PT, P0, P1, PT, 0xf8, 0x8f ;  /* 0x00000000008f781c */ /* 0x000fda0000703f70 */
[----:B------:R-:W-:Y:S05]  /*0830*/  @P0 BRA `(.L_x_9) ;  /* 0x00000004004c0947 */ /* 0x000fea0003800000 */
[----:B------:R-:W-:-:S13]  /*0840*/  LOP3.LUT P0, RZ, R9, 0x7fffffff, R8, 0xc8, !PT ;  /* 0x7fffffff09ff7812 */ /* 0x000fda000780c808 */
[----:B------:R-:W-:Y:S05]  /*0850*/  @!P0 BRA `(.L_x_10) ;  /* 0x00000004003c8947 */ /* 0x000fea0003800000 */
[C---:B------:R-:W-:Y:S02]  /*0860*/  FSETP.NEU.FTZ.AND P2, PT, |R0|.reuse, +INF , PT ;  /* 0x7f8000000000780b */ /* 0x040fe40003f5d200 */
[----:B------:R-:W-:Y:S02]  /*0870*/  FSETP.NEU.FTZ.AND P1, PT, |R3|, +INF , PT ;  /* 0x7f8000000300780b */ /* 0x000fe40003f3d200 */
[----:B------:R-:W-:-:S11]  /*0880*/  FSETP.NEU.FTZ.AND P0, PT, |R0|, +INF , PT ;  /* 0x7f8000000000780b */ /* 0x000fd60003f1d200 */
[----:B------:R-:W-:Y:S05]  /*0890*/  @!P1 BRA !P2, `(.L_x_10) ;  /* 0x00000004002c9947 */ /* 0x000fea0005000000 */
[----:B------:R-:W-:-:S04]  /*08a0*/  LOP3.LUT P2, RZ, R8, 0x7fffffff, RZ, 0xc0, !PT ;  /* 0x7fffffff08ff7812 */ /* 0x000fc8000784c0ff */
[----:B------:R-:W-:-:S13]  /*08b0*/  PLOP3.LUT P1, PT, P1, P2, PT, 0x2f, 0xf2 ;  /* 0x0000000000f2781c */ /* 0x000fda0000f24577 */
[----:B------:R-:W-:Y:S05]  /*08c0*/  @P1 BRA `(.L_x_11) ;  /* 0x0000000400181947 */ /* 0x000fea0003800000 */
[----:B------:R-:W-:-:S04]  /*08d0*/  LOP3.LUT P1, RZ, R9, 0x7fffffff, RZ, 0xc0, !PT ;  /* 0x7fffffff09ff7812 */ /* 0x000fc8000782c0ff */
[----:B------:R-:W-:-:S13]  /*08e0*/  PLOP3.LUT P0, PT, P0, P1, PT, 0x2f, 0xf2 ;  /* 0x0000000000f2781c */ /* 0x000fda0000702577 */
[----:B------:R-:W-:Y:S05]  /*08f0*/  @P0 BRA `(.L_x_12) ;  /* 0x0000000400000947 */ /* 0x000fea0003800000 */
[----:B------:R-:W-:Y:S02]  /*0900*/  ISETP.GE.AND P0, PT, R11, RZ, PT ;  /* 0x000000ff0b00720c */ /* 0x000fe40003f06270 */
[----:B------:R-:W-:-:S11]  /*0910*/  ISETP.GE.AND P1, PT, R12, RZ, PT ;  /* 0x000000ff0c00720c */ /* 0x000fd60003f26270 */
[----:B------:R-:W-:Y:S02]  /*0920*/  @P0 IMAD.MOV.U32 R10, RZ, RZ, RZ ;  /* 0x000000ffff0a0224 */ /* 0x000fe400078e00ff */
[----:B------:R-:W-:Y:S01]  /*0930*/  @!P0 FFMA R8, R0, 1.84467440737095516160e+19, RZ ;  /* 0x5f80000000088823 */ /* 0x000fe200000000ff */
[----:B------:R-:W-:Y:S02]  /*0940*/  @!P0 IMAD.MOV.U32 R10, RZ, RZ, -0x40 ;  /* 0xffffffc0ff0a8424 */ /* 0x000fe400078e00ff */
[----:B------:R-:W-:-:S03]  /*0950*/  @!P1 FFMA R9, R3, 1.84467440737095516160e+19, RZ ;  /* 0x5f80000003099823 */ /* 0x000fc600000000ff */
[----:B------:R-:W-:-:S07]  /*0960*/  @!P1 IADD3 R10, PT, PT, R10, 0x40, RZ ;  /* 0x000000400a0a9810 */ /* 0x000fce0007ffe0ff */
.L_x_8:
[----:B------:R-:W-:Y:S01]  /*0970*/  LEA R0, R7, 0xc0800000, 0x17 ;  /* 0xc080000007007811 */ /* 0x000fe200078eb8ff */
[----:B------:R-:W-:Y:S01]  /*0980*/  VIADD R5, R5, 0xffffff81 ;  /* 0xffffff8105057836 */ /* 0x000fe20000000000 */
[----:B------:R-:W-:Y:S03]  /*0990*/  BSSY.RECONVERGENT B2, `(.L_x_13) ;  /* 0x0000035000027945 */ /* 0x000fe60003800200 */
[----:B------:R-:W-:Y:S02]  /*09a0*/  IMAD.IADD R9, R9, 0x1, -R0 ;  /* 0x0000000109097824 */ /* 0x000fe400078e0a00 */
[C---:B------:R-:W-:Y:S01]  /*09b0*/  IMAD R0, R5.reuse, -0x800000, R8 ;  /* 0xff80000005007824 */ /* 0x040fe200078e0208 */
[----:B------:R-:W-:Y:S01]  /*09c0*/  IADD3 R5, PT, PT, R5, 0x7f, -R7 ;  /* 0x0000007f05057810 */ /* 0x000fe20007ffe807 */
[----:B------:R-:W0:Y:S01]  /*09d0*/  MUFU.RCP R3, R9 ;  /* 0x0000000900037308 */ /* 0x000e220000001000 */
[----:B------:R-:W-:-:S03]  /*09e0*/  FADD.FTZ R11, -R9, -RZ ;  /* 0x800000ff090b7221 */ /* 0x000fc60000010100 */
[----:B------:R-:W-:Y:S02]  /*09f0*/  IMAD.IADD R5, R5, 0x1, R10 ;  /* 0x0000000105057824 */ /* 0x000fe400078e020a */
[----:B0-----:R-:W-:-:S04]  /*0a00*/  FFMA R12, R3, R11, 1 ;  /* 0x3f800000030c7423 */ /* 0x001fc8000000000b */
[----:B------:R-:W-:-:S04]  /*0a10*/  FFMA R12, R3, R12, R3 ;  /* 0x0000000c030c7223 */ /* 0x000fc80000000003 */
[----:B------:R-:W-:-:S04]  /*0a20*/  FFMA R3, R0, R12, RZ ;  /* 0x0000000c00037223 */ /* 0x000fc800000000ff */
[----:B------:R-:W-:-:S04]  /*0a30*/  FFMA R8, R11, R3, R0 ;  /* 0x000000030b087223 */ /* 0x000fc80000000000 */
[----:B------:R-:W-:-:S04]  /*0a40*/  FFMA R13, R12, R8, R3 ;  /* 0x000000080c0d7223 */ /* 0x000fc80000000003 */
[----:B------:R-:W-:-:S04]  /*0a50*/  FFMA R8, R11, R13, R0 ;  /* 0x0000000d0b087223 */ /* 0x000fc80000000000 */
[----:B------:R-:W-:-:S05]  /*0a60*/  FFMA R0, R12, R8, R13 ;  /* 0x000000080c007223 */ /* 0x000fca000000000d */
[----:B------:R-:W-:-:S04]  /*0a70*/  SHF.R.U32.HI R3, RZ, 0x17, R0 ;  /* 0x00000017ff037819 */ /* 0x000fc80000011600 */
[----:B------:R-:W-:-:S05]  /*0a80*/  LOP3.LUT R3, R3, 0xff, RZ, 0xc0, !PT ;  /* 0x000000ff03037812 */ /* 0x000fca00078ec0ff */
[----:B------:R-:W-:-:S04]  /*0a90*/  IMAD.IADD R7, R3, 0x1, R5 ;  /* 0x0000000103077824 */ /* 0x000fc800078e0205 */
[----:B------:R-:W-:-:S05]  /*0aa0*/  VIADD R3, R7, 0xffffffff ;  /* 0xffffffff07037836 */ /* 0x000fca0000000000 */
[----:B------:R-:W-:-:S13]  /*0ab0*/  ISETP.GE.U32.AND P0, PT, R3, 0xfe, PT ;  /* 0x000000fe0300780c */ /* 0x000fda0003f06070 */
[----:B------:R-:W-:Y:S05]  /*0ac0*/  @!P0 BRA `(.L_x_14) ;  /* 0x0000000000808947 */ /* 0x000fea0003800000 */
[----:B------:R-:W-:-:S13]  /*0ad0*/  ISETP.GT.AND P0, PT, R7, 0xfe, PT ;  /* 0x000000fe0700780c */ /* 0x000fda0003f04270 */
[----:B------:R-:W-:Y:S05]  /*0ae0*/  @P0 BRA `(.L_x_15) ;  /* 0x00000000006c0947 */ /* 0x000fea0003800000 */
[----:B------:R-:W-:-:S13]  /*0af0*/  ISETP.GE.AND P0, PT, R7, 0x1, PT ;  /* 0x000000010700780c */ /* 0x000fda0003f06270 */
[----:B------:R-:W-:Y:S05]  /*0b00*/  @P0 BRA `(.L_x_16) ;  /* 0x0000000000740947 */ /* 0x000fea0003800000 */
[----:B------:R-:W-:Y:S02]  /*0b10*/  ISETP.GE.AND P0, PT, R7, -0x18, PT ;  /* 0xffffffe80700780c */ /* 0x000fe40003f06270 */
[----:B------:R-:W-:-:S11]  /*0b20*/  LOP3.LUT R0, R0, 0x80000000, RZ, 0xc0, !PT ;  /* 0x8000000000007812 */ /* 0x000fd600078ec0ff */
[----:B------:R-:W-:Y:S05]  /*0b30*/  @!P0 BRA `(.L_x_16) ;  /* 0x0000000000688947 */ /* 0x000fea0003800000 */
[CCC-:B------:R-:W-:Y:S01]  /*0b40*/  FFMA.RZ R3, R12.reuse, R8.reuse, R13.reuse ;  /* 0x000000080c037223 */ /* 0x1c0fe2000000c00d */
[C---:B------:R-:W-:Y:S02]  /*0b50*/  IADD3 R10, PT, PT, R7.reuse, 0x20, RZ ;  /* 0x00000020070a7810 */ /* 0x040fe40007ffe0ff */
[----:B------:R-:W-:Y:S02]  /*0b60*/  ISETP.NE.AND P2, PT, R7, RZ, PT ;  /* 0x000000ff0700720c */ /* 0x000fe40003f45270 */
[----:B------:R-:W-:Y:S01]  /*0b70*/  LOP3.LUT R5, R3, 0x7fffff, RZ, 0xc0, !PT ;  /* 0x007fffff03057812 */ /* 0x000fe200078ec0ff */
[CCC-:B------:R-:W-:Y:S01]  /*0b80*/  FFMA.RP R3, R12.reuse, R8.reuse, R13.reuse ;  /* 0x000000080c037223 */ /* 0x1c0fe2000000800d */
[----:B------:R-:W-:Y:S01]  /*0b90*/  FFMA.RM R8, R12, R8, R13 ;  /* 0x000000080c087223 */ /* 0x000fe2000000400d */
[----:B------:R-:W-:Y:S01]  /*0ba0*/  ISETP.NE.AND P1, PT, R7, RZ, PT ;  /* 0x000000ff0700720c */ /* 0x000fe20003f25270 */
[----:B------:R-:W-:Y:S01]  /*0bb0*/  IMAD.MOV R7, RZ, RZ, -R7 ;  /* 0x000000ffff077224 */ /* 0x000fe200078e0a07 */
[----:B------:R-:W-:-:S02]  /*0bc0*/  LOP3.LUT R5, R5, 0x800000, RZ, 0xfc, !PT ;  /* 0x0080000005057812 */ /* 0x000fc400078efcff */
[----:B------:R-:W-:Y:S02]  /*0bd0*/  FSETP.NEU.FTZ.AND P0, PT, R3, R8, PT ;  /* 0x000000080300720b */ /* 0x000fe40003f1d000 */
[----:B------:R-:W-:Y:S02]  /*0be0*/  SHF.L.U32 R10, R5, R10, RZ ;  /* 0x0000000a050a7219 */ /* 0x000fe400000006ff */
[----:B------:R-:W-:Y:S02]  /*0bf0*/  SEL R8, R7, RZ, P2 ;  /* 0x000000ff07087207 */ /* 0x000fe40001000000 */
[----:B------:R-:W-:Y:S02]  /*0c00*/  ISETP.NE.AND P1, PT, R10, RZ, P1 ;  /* 0x000000ff0a00720c */ /* 0x000fe40000f25270 */
[----:B------:R-:W-:Y:S02]  /*0c10*/  SHF.R.U32.HI R8, RZ, R8, R5 ;  /* 0x00000008ff087219 */ /* 0x000fe40000011605 */
[----:B------:R-:W-:-:S02]  /*0c20*/  PLOP3.LUT P0, PT, P0, P1, PT, 0xf8, 0x8f ;  /* 0x00000000008f781c */ /* 0x000fc40000703f70 */
[----:B------:R-:W-:Y:S02]  /*0c30*/  SHF.R.U32.HI R10, RZ, 0x1, R8 ;  /* 0x00000001ff0a7819 */ /* 0x000fe40000011608 */
[----:B------:R-:W-:-:S04]  /*0c40*/  SEL R3, RZ, 0x1, !P0 ;  /* 0x00000001ff037807 */ /* 0x000fc80004000000 */
[----:B------:R-:W-:-:S04]  /*0c50*/  LOP3.LUT R3, R3, 0x1, R10, 0xf8, !PT ;  /* 0x0000000103037812 */ /* 0x000fc800078ef80a */
[----:B------:R-:W-:-:S05]  /*0c60*/  LOP3.LUT R3, R3, R8, RZ, 0xc0, !PT ;  /* 0x0000000803037212 */ /* 0x000fca00078ec0ff */
[----:B------:R-:W-:-:S05]  /*0c70*/  IMAD.IADD R3, R10, 0x1, R3 ;  /* 0x000000010a037824 */ /* 0x000fca00078e0203 */
[----:B------:R-:W-:Y:S01]  /*0c80*/  LOP3.LUT R0, R3, R0, RZ, 0xfc, !PT ;  /* 0x0000000003007212 */ /* 0x000fe200078efcff */
[----:B------:R-:W-:Y:S06]  /*0c90*/  BRA `(.L_x_16) ;  /* 0x0000000000107947 */ /* 0x000fec0003800000 */
.L_x_15:
[----:B------:R-:W-:-:S04]  /*0ca0*/  LOP3.LUT R0, R0, 0x80000000, RZ, 0xc0, !PT ;  /* 0x8000000000007812 */ /* 0x000fc800078ec0ff */
[----:B------:R-:W-:Y:S01]  /*0cb0*/  LOP3.LUT R0, R0, 0x7f800000, RZ, 0xfc, !PT ;  /* 0x7f80000000007812 */ /* 0x000fe200078efcff */
[----:B------:R-:W-:Y:S06]  /*0cc0*/  BRA `(.L_x_16) ;  /* 0x0000000000047947 */ /* 0x000fec0003800000 */
.L_x_14:
[----:B------:R-:W-:-:S07]  /*0cd0*/  IMAD R0, R5, 0x800000, R0 ;  /* 0x0080000005007824 */ /* 0x000fce00078e0200 */
.L_x_16:
[----:B------:R-:W-:Y:S05]  /*0ce0*/  BSYNC.RECONVERGENT B2 ;  /* 0x0000000000027941 */ /* 0x000fea0003800200 */
.L_x_13:
[----:B------:R-:W-:Y:S05]  /*0cf0*/  BRA `(.L_x_17) ;  /* 0x0000000000207947 */ /* 0x000fea0003800000 */
.L_x_12:
[----:B------:R-:W-:-:S04]  /*0d00*/  LOP3.LUT R0, R9, 0x80000000, R8, 0x48, !PT ;  /* 0x8000000009007812 */ /* 0x000fc800078e4808 */
[----:B------:R-:W-:Y:S01]  /*0d10*/  LOP3.LUT R0, R0, 0x7f800000, RZ, 0xfc, !PT ;  /* 0x7f80000000007812 */ /* 0x000fe200078efcff */
[----:B------:R-:W-:Y:S06]  /*0d20*/  BRA `(.L_x_17) ;  /* 0x0000000000147947 */ /* 0x000fec0003800000 */
.L_x_11:
[----:B------:R-:W-:Y:S01]  /*0d30*/  LOP3.LUT R0, R9, 0x80000000, R8, 0x48, !PT ;  /* 0x8000000009007812 */ /* 0x000fe200078e4808 */
[----:B------:R-:W-:Y:S06]  /*0d40*/  BRA `(.L_x_17) ;  /* 0x00000000000c7947 */ /* 0x000fec0003800000 */
.L_x_10:
[----:B------:R-:W0:Y:S01]  /*0d50*/  MUFU.RSQ R0, -QNAN ;  /* 0xffc0000000007908 */ /* 0x000e220000001400 */
[----:B------:R-:W-:Y:S05]  /*0d60*/  BRA `(.L_x_17) ;  /* 0x0000000000047947 */ /* 0x000fea0003800000 */
.L_x_9:
[----:B------:R-:W-:-:S07]  /*0d70*/  FADD.FTZ R0, R0, R3 ;  /* 0x0000000300007221 */ /* 0x000fce0000010000 */
.L_x_17:
[----:B------:R-:W-:Y:S05]  /*0d80*/  BSYNC.RECONVERGENT B1 ;  /* 0x0000000000017941 */ /* 0x000fea0003800200 */
.L_x_7:
[----:B------:R-:W-:-:S04]  /*0d90*/  IMAD.MOV.U32 R7, RZ, RZ, 0x0 ;  /* 0x00000000ff077424 */ /* 0x000fc800078e00ff */
[----:B0-----:R-:W-:Y:S05]  /*0da0*/  RET.REL.NODEC R6 `(_Z19gaussEvalGPUKernel2PfiiiffS_) ;  /* 0xfffffff006947950 */ /* 0x001fea0003c3ffff */
.L_x_18:
[----:B------:R-:W-:-:S00]  /*0db0*/  BRA `(.L_x_18) ;  /* 0xfffffffc00fc7947 */ /* 0x000fc0000383ffff */
[----:B------:R-:W-:-:S00]  /*0dc0*/  NOP ;  /* 0x0000000000007918 */ /* 0x000fc00000000000 */
        /* <DEDUP_REMOVED lines=11> */
.L_x_39:


//--------------------- .text._Z18gaussEvalGPUKernelPfiffS_ --------------------------
	.section	.text._Z18gaussEvalGPUKernelPfiffS_,"ax",@progbits
	.align	128
        .global         _Z18gaussEvalGPUKernelPfiffS_
        .type           _Z18gaussEvalGPUKernelPfiffS_,@function
        .size           _Z18gaussEvalGPUKernelPfiffS_,(.L_x_41 - _Z18gaussEvalGPUKernelPfiffS_)
        .other          _Z18gaussEvalGPUKernelPfiffS_,@"STO_CUDA_ENTRY STV_DEFAULT"
_Z18gaussEvalGPUKernelPfiffS_:
.text._Z18gaussEvalGPUKernelPfiffS_:
        /* <DEDUP_REMOVED lines=8> */
[----:B------:R-:W1:Y:S01]  /*0080*/  LDCU.64 UR4, c[0x0][0x358] ;  /* 0x00006b00ff0477ac */ /* 0x000e620008000a00 */
[----:B0-----:R-:W-:-:S04]  /*0090*/  FMUL R0, R0, 2.5066282749176025391 ;  /* 0x40206c9900007820 */ /* 0x001fc80000400000 */
[----:B------:R-:W-:-:S05]  /*00a0*/  VIADD R3, R0, 0x1800000 ;  /* 0x0180000000037836 */ /* 0x000fca0000000000 */
[----:B------:R-:W-:-:S04]  /*00b0*/  LOP3.LUT R3, R3, 0x7f800000, RZ, 0xc0, !PT ;  /* 0x7f80000003037812 */ /* 0x000fc800078ec0ff */
[----:B------:R-:W-:-:S13]  /*00c0*/  ISETP.GT.U32.AND P0, PT, R3, 0x1ffffff, PT ;  /* 0x01ffffff0300780c */ /* 0x000fda0003f04070 */
[----:B-1----:R-:W-:Y:S05]  /*00d0*/  @P0 BRA `(.L_x_19) ;  /* 0x0000000000100947 */ /* 0x002fea0003800000 */
[----:B------:R-:W-:-:S07]  /*00e0*/  MOV R4, 0x100 ;  /* 0x0000010000047802 */ /* 0x000fce0000000f00 */
[----:B------:R-:W-:Y:S05]  /*00f0*/  CALL.REL.NOINC `($__internal_2_$__cuda_sm20_rcp_rn_f32_slowpath) ;  /* 0x0000000000a87944 */ /* 0x000fea0003c00000 */
[----:B------:R-:W-:Y:S01]  /*0100*/  IMAD.MOV.U32 R4, RZ, RZ, R3 ;  /* 0x000000ffff047224 */ /* 0x000fe200078e0003 */
[----:B------:R-:W-:Y:S06]  /*0110*/  BRA `(.L_x_20) ;  /* 0x0000000000107947 */ /* 0x000fec0003800000 */
.L_x_19:
[----:B------:R-:W0:Y:S02]  /*0120*/  MUFU.RCP R3, R0 ;  /* 0x0000000000037308 */ /* 0x000e240000001000 */
[----:B0-----:R-:W-:-:S04]  /*0130*/  FFMA R4, R0, R3, -1 ;  /* 0xbf80000000047423 */ /* 0x001fc80000000003 */
[----:B------:R-:W-:-:S04]  /*0140*/  FADD.FTZ R4, -R4, -RZ ;  /* 0x800000ff04047221 */ /* 0x000fc80000010100 */
[----:B------:R-:W-:-:S07]  /*0150*/  FFMA R4, R3, R4, R3 ;  /* 0x0000000403047223 */ /* 0x000fce0000000003 */
.L_x_20:
        /* <DEDUP_REMOVED lines=16> */
[----:B------:R-:W-:Y:S05]  /*0260*/  CALL.REL.NOINC `($__internal_3_$__cuda_sm3x_div_rn_noftz_f32_slowpath) ;  /* 0x0000000400187944 */ /* 0x000fea0003c00000 */
[----:B------:R-:W-:-:S07]  /*0270*/  IMAD.MOV.U32 R3, RZ, RZ, R0 ;  /* 0x000000ffff037224 */ /* 0x000fce00078e0000 */
.L_x_22:
[----:B------:R-:W-:Y:S05]  /*0280*/  BSYNC.RECONVERGENT B0 ;  /* 0x0000000000007941 */ /* 0x000fea0003800200 */
.L_x_21:
        /* <DEDUP_REMOVED lines=17> */
        .weak           $__internal_2_$__cuda_sm20_rcp_rn_f32_slowpath
        .type           $__internal_2_$__cuda_sm20_rcp_rn_f32_slowpath,@function
        .size           $__internal_2_$__cuda_sm20_rcp_rn_f32_slowpath,($__internal_3_$__cuda_sm3x_div_rn_noftz_f32_slowpath - $__internal_2_$__cuda_sm20_rcp_rn_f32_slowpath)
$__internal_2_$__cuda_sm20_rcp_rn_f32_slowpath:
[----:B------:R-:W-:-:S05]  /*03a0*/  IMAD.SHL.U32 R3, R0, 0x2, RZ ;  /* 0x0000000200037824 */ /* 0x000fca00078e00ff */
[----:B------:R-:W-:-:S04]  /*03b0*/  SHF.R.U32.HI R3, RZ, 0x18, R3 ;  /* 0x00000018ff037819 */ /* 0x000fc80000011603 */
[----:B------:R-:W-:-:S13]  /*03c0*/  ISETP.NE.U32.AND P0, PT, R3, RZ, PT ;  /* 0x000000ff0300720c */ /* 0x000fda0003f05070 */
[----:B------:R-:W-:Y:S05]  /*03d0*/  @P0 BRA `(.L_x_23) ;  /* 0x00000000002c0947 */ /* 0x000fea0003800000 */
[----:B------:R-:W-:-:S04]  /*03e0*/  SHF.L.U32 R3, R0, 0x1, RZ ;  /* 0x0000000100037819 */ /* 0x000fc800000006ff */
[----:B------:R-:W-:-:S13]  /*03f0*/  ISETP.NE.AND P0, PT, R3, RZ, PT ;  /* 0x000000ff0300720c */ /* 0x000fda0003f05270 */
[----:B------:R2:W3:Y:S01]  /*0400*/  @!P0 MUFU.RCP R3, R0 ;  /* 0x0000000000038308 */ /* 0x0004e20000001000 */
[----:B------:R-:W-:Y:S05]  /*0410*/  @!P0 BRA `(.L_x_24) ;  /* 0x0000000000a48947 */ /* 0x000fea0003800000 */
[----:B------:R-:W-:-:S04]  /*0420*/  FFMA R5, R0, 1.84467440737095516160e+19, RZ ;  /* 0x5f80000000057823 */ /* 0x000fc800000000ff */
[----:B--2---:R-:W3:Y:S02]  /*0430*/  MUFU.RCP R0, R5 ;  /* 0x0000000500007308 */ /* 0x004ee40000001000 */
[----:B---3--:R-:W-:-:S04]  /*0440*/  FFMA R3, R5, R0, -1 ;  /* 0xbf80000005037423 */ /* 0x008fc80000000000 */
[----:B------:R-:W-:-:S04]  /*0450*/  FADD.FTZ R3, -R3, -RZ ;  /* 0x800000ff03037221 */ /* 0x000fc80000010100 */
[----:B------:R-:W-:-:S04]  /*0460*/  FFMA R0, R0, R3, R0 ;  /* 0x0000000300007223 */ /* 0x000fc80000000000 */
[----:B------:R-:W-:Y:S01]  /*0470*/  FFMA R3, R0, 1.84467440737095516160e+19, RZ ;  /* 0x5f80000000037823 */ /* 0x000fe200000000ff */
[----:B------:R-:W-:Y:S06]  /*0480*/  BRA `(.L_x_24) ;  /* 0x0000000000887947 */ /* 0x000fec0003800000 */
.L_x_23:
[----:B------:R-:W-:-:S05]  /*0490*/  VIADD R5, R3, 0xffffff03 ;  /* 0xffffff0303057836 */ /* 0x000fca0000000000 */
[----:B------:R-:W-:-:S13]  /*04a0*/  ISETP.GT.U32.AND P0, PT, R5, 0x1, PT ;  /* 0x000000010500780c */ /* 0x000fda0003f04070 */
[----:B------:R-:W-:Y:S05]  /*04b0*/  @P0 BRA `(.L_x_25) ;  /* 0x0000000000780947 */ /* 0x000fea0003800000 */
[----:B------:R-:W-:Y:S01]  /*04c0*/  LOP3.LUT R6, R0, 0x7fffff, RZ, 0xc0, !PT ;  /* 0x007fffff00067812 */ /* 0x000fe200078ec0ff */
[----:B------:R-:W-:Y:S02]  /*04d0*/  IMAD.MOV.U32 R10, RZ, RZ, 0x3 ;  /* 0x00000003ff0a7424 */ /* 0x000fe400078e00ff */
[----:B------:R-:W-:Y:S01]  /*04e0*/  VIADD R3, R3, 0xffffff04 ;  /* 0xffffff0403037836 */ /* 0x000fe20000000000 */
        /* <DEDUP_REMOVED lines=11> */
[----:B------:R-:W-:Y:S02]  /*05a0*/  LOP3.LUT R6, R11, R8, RZ, 0xc0, !PT ;  /* 0x000000080b067212 */ /* 0x000fe400078ec0ff */
[----:B------:R-:W-:Y:S01]  /*05b0*/  SHF.R.U32.HI R3, RZ, R3, R8 ;  /* 0x00000003ff037219 */ /* 0x000fe20000011608 */
        /* <DEDUP_REMOVED lines=9> */
[----:B------:R-:W-:-:S13]  /*0650*/  ISETP.GE.AND P0, PT, R5, RZ, PT ;  /* 0x000000ff0500720c */ /* 0x000fda0003f06270 */
[----:B------:R-:W-:-:S05]  /*0660*/  @!P0 VIADD R3, R3, 0x1 ;  /* 0x0000000103038836 */ /* 0x000fca0000000000 */
[----:B------:R-:W-:-:S04]  /*0670*/  @!P1 SHF.L.U32 R3, R3, 0x1, RZ ;  /* 0x0000000103039819 */ /* 0x000fc800000006ff */
[----:B------:R-:W-:Y:S01]  /*0680*/  LOP3.LUT R3, R3, 0x80000000, R0, 0xf8, !PT ;  /* 0x8000000003037812 */ /* 0x000fe200078ef800 */
[----:B------:R-:W-:Y:S06]  /*0690*/  BRA `(.L_x_24) ;  /* 0x0000000000047947 */ /* 0x000fec0003800000 */
.L_x_25:
[----:B------:R0:W1:Y:S02]  /*06a0*/  MUFU.RCP R3, R0 ;  /* 0x0000000000037308 */ /* 0x0000640000001000 */
.L_x_24:
[----:B------:R-:W-:-:S04]  /*06b0*/  IMAD.MOV.U32 R5, RZ, RZ, 0x0 ;  /* 0x00000000ff057424 */ /* 0x000fc800078e00ff */
[----:B0123--:R-:W-:Y:S05]  /*06c0*/  RET.REL.NODEC R4 `(_Z18gaussEvalGPUKernelPfiffS_) ;  /* 0xfffffff8044c7950 */ /* 0x00ffea0003c3ffff */
        .weak           $__internal_3_$__cuda_sm3x_div_rn_noftz_f32_slowpath
        .type           $__internal_3_$__cuda_sm3x_div_rn_noftz_f32_slowpath,@function
        .size           $__internal_3_$__cuda_sm3x_div_rn_noftz_f32_slowpath,(.L_x_41 - $__internal_3_$__cuda_sm3x_div_rn_noftz_f32_slowpath)
$__internal_3_$__cuda_sm3x_div_rn_noftz_f32_slowpath:
[----:B------:R-:W0:Y:S01]  /*06d0*/  LDC R3, c[0x0][0x390] ;  /* 0x0000e400ff037b82 */ /* 0x000e220000000800 */
[--C-:B------:R-:W-:Y:S01]  /*06e0*/  SHF.R.U32.HI R5, RZ, 0x17, R0.reuse ;  /* 0x00000017ff057819 */ /* 0x100fe20000011600 */
[----:B------:R-:W1:Y:S01]  /*06f0*/  LDCU UR6, c[0x0][0x390] ;  /* 0x00007200ff0677ac */ /* 0x000e620008000800 */
[----:B------:R-:W-:Y:S01]  /*0700*/  BSSY.RECONVERGENT B1, `(.L_x_26) ;  /* 0x0000064000017945 */ /* 0x000fe20003800200 */
[----:B------:R-:W-:Y:S01]  /*0710*/  IMAD.MOV.U32 R8, RZ, RZ, R0 ;  /* 0x000000ffff087224 */ /* 0x000fe200078e0000 */
[----:B------:R-:W-:-:S05]  /*0720*/  LOP3.LUT R5, R5, 0xff, RZ, 0xc0, !PT ;  /* 0x000000ff05057812 */ /* 0x000fca00078ec0ff */
[----:B------:R-:W-:Y:S02]  /*0730*/  VIADD R11, R5, 0xffffffff ;  /* 0xffffffff050b7836 */ /* 0x000fe40000000000 */
        /* <DEDUP_REMOVED lines=26> */
[----:B------:R-:W-:Y:S01]  /*08e0*/  @P0 MOV R10, RZ ;  /* 0x000000ff000a0202 */ /* 0x000fe20000000f00 */
[----:B------:R-:W-:Y:S02]  /*08f0*/  @!P0 IMAD.MOV.U32 R10, RZ, RZ, -0x40 ;  /* 0xffffffc0ff0a8424 */ /* 0x000fe400078e00ff */
[----:B------:R-:W-:Y:S01]  /*0900*/  @!P0 FFMA R8, R0, 1.84467440737095516160e+19, RZ ;  /* 0x5f80000000088823 */ /* 0x000fe200000000ff */
[----:B------:R-:W-:Y:S01]  /*0910*/  @!P1 FFMA R9, R3, 1.84467440737095516160e+19, RZ ;  /* 0x5f80000003099823 */ /* 0x000fe200000000ff */
[----:B------:R-:W-:-:S07]  /*0920*/  @!P1 VIADD R10, R10, 0x40 ;  /* 0x000000400a0a9836 */ /* 0x000fce0000000000 */
.L_x_27:
        /* <DEDUP_REMOVED lines=18> */
[----:B------:R-:W-:-:S05]  /*0a50*/  IMAD.IADD R7, R3, 0x1, R5 ;  /* 0x0000000103077824 */ /* 0x000fca00078e0205 */
[----:B------:R-:W-:-:S04]  /*0a60*/  IADD3 R3, PT, PT, R7, -0x1, RZ ;  /* 0xffffffff07037810 */ /* 0x000fc80007ffe0ff */
        /* <DEDUP_REMOVED lines=9> */
[CC--:B------:R-:W-:Y:S01]  /*0b00*/  FFMA.RZ R3, R12.reuse, R8.reuse, R13 ;  /* 0x000000080c037223 */ /* 0x0c0fe2000000c00d */
[C---:B------:R-:W-:Y:S01]  /*0b10*/  VIADD R10, R7.reuse, 0x20 ;  /* 0x00000020070a7836 */ /* 0x040fe20000000000 */
[C---:B------:R-:W-:Y:S02]  /*0b20*/  ISETP.NE.AND P2, PT, R7.reuse, RZ, PT ;  /* 0x000000ff0700720c */ /* 0x040fe40003f45270 */
[----:B------:R-:W-:Y:S01]  /*0b30*/  ISETP.NE.AND P1, PT, R7, RZ, PT ;  /* 0x000000ff0700720c */ /* 0x000fe20003f25270 */
[----:B------:R-:W-:Y:S01]  /*0b40*/  IMAD.MOV R7, RZ, RZ, -R7 ;  /* 0x000000ffff077224 */ /* 0x000fe200078e0a07 */
[----:B------:R-:W-:Y:S01]  /*0b50*/  LOP3.LUT R5, R3, 0x7fffff, RZ, 0xc0, !PT ;  /* 0x007fffff03057812 */ /* 0x000fe200078ec0ff */
[CCC-:B------:R-:W-:Y:S01]  /*0b60*/  FFMA.RP R3, R12.reuse, R8.reuse, R13.reuse ;  /* 0x000000080c037223 */ /* 0x1c0fe2000000800d */
[----:B------:R-:W-:Y:S02]  /*0b70*/  FFMA.RM R8, R12, R8, R13 ;  /* 0x000000080c087223 */ /* 0x000fe4000000400d */
[----:B------:R-:W-:-:S03]  /*0b80*/  LOP3.LUT R5, R5, 0x800000, RZ, 0xfc, !PT ;  /* 0x0080000005057812 */ /* 0x000fc600078efcff */
        /* <DEDUP_REMOVED lines=13> */
.L_x_34:
[----:B------:R-:W-:-:S04]  /*0c60*/  LOP3.LUT R0, R0, 0x80000000, RZ, 0xc0, !PT ;  /* 0x8000000000007812 */ /* 0x000fc800078ec0ff */
[----:B------:R-:W-:Y:S01]  /*0c70*/  LOP3.LUT R0, R0, 0x7f800000, RZ, 0xfc, !PT ;  /* 0x7f80000000007812 */ /* 0x000fe200078efcff */
[----:B------:R-:W-:Y:S06]  /*0c80*/  BRA `(.L_x_35) ;  /* 0x0000000000047947 */ /* 0x000fec0003800000 */
.L_x_33:
[----:B------:R-:W-:-:S07]  /*0c90*/  IMAD R0, R5, 0x800000, R0 ;  /* 0x0080000005007824 */ /* 0x000fce00078e0200 */
.L_x_35:
[----:B------:R-:W-:Y:S05]  /*0ca0*/  BSYNC.RECONVERGENT B2 ;  /* 0x0000000000027941 */ /* 0x000fea0003800200 */
.L_x_32:
[----:B------:R-:W-:Y:S05]  /*0cb0*/  BRA `(.L_x_36) ;  /* 0x0000000000207947 */ /* 0x000fea0003800000 */
.L_x_31:
[----:B------:R-:W-:-:S04]  /*0cc0*/  LOP3.LUT R0, R9, 0x80000000, R8, 0x48, !PT ;  /* 0x8000000009007812 */ /* 0x000fc800078e4808 */
[----:B------:R-:W-:Y:S01]  /*0cd0*/  LOP3.LUT R0, R0, 0x7f800000, RZ, 0xfc, !PT ;  /* 0x7f80000000007812 */ /* 0x000fe200078efcff */
[----:B------:R-:W-:Y:S06]  /*0ce0*/  BRA `(.L_x_36) ;  /* 0x0000000000147947 */ /* 0x000fec0003800000 */
.L_x_30:
[----:B------:R-:W-:Y:S01]  /*0cf0*/  LOP3.LUT R0, R9, 0x80000000, R8, 0x48, !PT ;  /* 0x8000000009007812 */ /* 0x000fe200078e4808 */
[----:B------:R-:W-:Y:S06]  /*0d00*/  BRA `(.L_x_36) ;  /* 0x00000000000c7947 */ /* 0x000fec0003800000 */
.L_x_29:
[----:B------:R-:W0:Y:S01]  /*0d10*/  MUFU.RSQ R0, -QNAN ;  /* 0xffc0000000007908 */ /* 0x000e220000001400 */
[----:B------:R-:W-:Y:S05]  /*0d20*/  BRA `(.L_x_36) ;  /* 0x0000000000047947 */ /* 0x000fea0003800000 */
.L_x_28:
[----:B------:R-:W-:-:S07]  /*0d30*/  FADD.FTZ R0, R0, R3 ;  /* 0x0000000300007221 */ /* 0x000fce0000010000 */
.L_x_36:
[----:B------:R-:W-:Y:S05]  /*0d40*/  BSYNC.RECONVERGENT B1 ;  /* 0x0000000000017941 */ /* 0x000fea0003800200 */
.L_x_26:
[----:B------:R-:W-:-:S04]  /*0d50*/  IMAD.MOV.U32 R7, RZ, RZ, 0x0 ;  /* 0x00000000ff077424 */ /* 0x000fc800078e00ff */
[----:B0-----:R-:W-:Y:S05]  /*0d60*/  RET.REL.NODEC R6 `(_Z18gaussEvalGPUKernelPfiffS_) ;  /* 0xfffffff006a47950 */ /* 0x001fea0003c3ffff */
.L_x_37:
        /* <DEDUP_REMOVED lines=9> */
.L_x_41:


//--------------------- .nv.shared.reserved.0     --------------------------
	.section	.nv.shared.reserved.0,"aw",@nobits
	.weak		__nv_reservedSMEM_offset_0_alias
	.size		__nv_reservedSMEM_offset_0_alias, 0, 64
	.other		__nv_reservedSMEM_offset_0_alias,@"STO_CUDA_RESERVED_SHARED STV_DEFAULT"
__nv_reservedSMEM_offset_0_alias:
	.zero		0
	.zero		64


//--------------------- .nv.constant0._Z19gaussEvalGPUKernel2PfiiiffS_ --------------------------
	.section	.nv.constant0._Z19gaussEvalGPUKernel2PfiiiffS_,"a",@progbits
	.sectionflags	@""
	.align	4
.nv.constant0._Z19gaussEvalGPUKernel2PfiiiffS_:
	.zero		936


//--------------------- .nv.constant0._Z18gaussEvalGPUKernelPfiffS_ --------------------------
	.section	.nv.constant0._Z18gaussEvalGPUKernelPfiffS_,"a",@progbits
	.sectionflags	@""
	.align	4
.nv.constant0._Z18gaussEvalGPUKernelPfiffS_:
	.zero		928


//--------------------- SYMBOLS --------------------------

	.type		.nv.reservedSmem.offset0,@object
	.size		.nv.reservedSmem.offset0,0x4
